	.headerflags	@"EF_CUDA_TEXMODE_UNIFIED EF_CUDA_64BIT_ADDRESS EF_CUDA_ACCELERATORS EF_CUDA_SM90 EF_CUDA_VIRTUAL_SM(EF_CUDA_SM90)"
	.elftype	@"ET_EXEC"


//--------------------- .nv.info                  --------------------------
	.section	.nv.info,"",@"SHT_CUDA_INFO"
	.align	4


	//----- nvinfo : EIATTR_REGCOUNT
	.align		4
        /*0000*/ 	.byte	0x04, 0x2f
        /*0002*/ 	.short	(.L_1 - .L_0)
	.align		4
.L_0:
        /*0004*/ 	.word	index@(triton_poi_fused_add_2)
        /*0008*/ 	.word	0x0000000e


	//----- nvinfo : EIATTR_MIN_STACK_SIZE
	.align		4
.L_1:
        /*000c*/ 	.byte	0x04, 0x12
        /*000e*/ 	.short	(.L_3 - .L_2)
	.align		4
.L_2:
        /*0010*/ 	.word	index@(triton_poi_fused_add_2)
        /*0014*/ 	.word	0x00000000


	//----- nvinfo : EIATTR_FRAME_SIZE
	.align		4
.L_3:
        /*0018*/ 	.byte	0x04, 0x11
        /*001a*/ 	.short	(.L_5 - .L_4)
	.align		4
.L_4:
        /*001c*/ 	.word	index@(triton_poi_fused_add_2)
        /*0020*/ 	.word	0x00000000


	//----- nvinfo : EIATTR_MIN_STACK_SIZE
	.align		4
.L_5:
        /*0024*/ 	.byte	0x04, 0x12
        /*0026*/ 	.short	(.L_7 - .L_6)
	.align		4
.L_6:
        /*0028*/ 	.word	index@(triton_poi_fused_add_2)
        /*002c*/ 	.word	0x00000000
.L_7:


//--------------------- .nv.info.triton_poi_fused_add_2 --------------------------
	.section	.nv.info.triton_poi_fused_add_2,"",@"SHT_CUDA_INFO"
	.sectionflags	@""
	.align	4


	//----- nvinfo : EIATTR_CUDA_API_VERSION
	.align		4
        /*0000*/ 	.byte	0x04, 0x37
        /*0002*/ 	.short	(.L_9 - .L_8)
.L_8:
        /*0004*/ 	.word	0x0000007c


	//----- nvinfo : EIATTR_KPARAM_INFO
	.align		4
.L_9:
        /*0008*/ 	.byte	0x04, 0x17
        /*000a*/ 	.short	(.L_11 - .L_10)
.L_10:
        /*000c*/ 	.word	0x00000000
        /*0010*/ 	.short	0x0003
        /*0012*/ 	.short	0x0018
        /*0014*/ 	.byte	0x00, 0xf0, 0x11, 0x00


	//----- nvinfo : EIATTR_KPARAM_INFO
	.align		4
.L_11:
        /*0018*/ 	.byte	0x04, 0x17
        /*001a*/ 	.short	(.L_13 - .L_12)
.L_12:
        /*001c*/ 	.word	0x00000000
        /*0020*/ 	.short	0x0002
        /*0022*/ 	.short	0x0010
        /*0024*/ 	.byte	0x00, 0xf4, 0x21, 0x00


	//----- nvinfo : EIATTR_KPARAM_INFO
	.align		4
.L_13:
        /*0028*/ 	.byte	0x04, 0x17
        /*002a*/ 	.short	(.L_15 - .L_14)
.L_14:
        /*002c*/ 	.word	0x00000000
        /*0030*/ 	.short	0x0001
        /*0032*/ 	.short	0x0008
        /*0034*/ 	.byte	0x00, 0xf4, 0x21, 0x00


	//----- nvinfo : EIATTR_KPARAM_INFO
	.align		4
.L_15:
        /*0038*/ 	.byte	0x04, 0x17
        /*003a*/ 	.short	(.L_17 - .L_16)
.L_16:
        /*003c*/ 	.word	0x00000000
        /*0040*/ 	.short	0x0000
        /*0042*/ 	.short	0x0000
        /*0044*/ 	.byte	0x00, 0xf4, 0x21, 0x00


	//----- nvinfo : EIATTR_SPARSE_MMA_MASK
	.align		4
.L_17:
        /*0048*/ 	.byte	0x03, 0x50
        /*004a*/ 	.short	0x0000


	//----- nvinfo : EIATTR_MAXREG_COUNT
	.align		4
        /*004c*/ 	.byte	0x03, 0x1b
        /*004e*/ 	.short	0x00ff


	//----- nvinfo : EIATTR_EXIT_INSTR_OFFSETS
	.align		4
        /*0050*/ 	.byte	0x04, 0x1c
        /*0052*/ 	.short	(.L_19 - .L_18)


	//   ....[0]....
.L_18:
        /*0054*/ 	.word	0x00000170


	//   ....[1]....
        /*0058*/ 	.word	0x00000190


	//----- nvinfo : EIATTR_REQNTID
	.align		4
.L_19:
        /*005c*/ 	.byte	0x04, 0x10
        /*005e*/ 	.short	(.L_21 - .L_20)
.L_20:
        /*0060*/ 	.word	0x00000080
        /*0064*/ 	.word	0x00000001
        /*0068*/ 	.word	0x00000001


	//----- nvinfo : EIATTR_CBANK_PARAM_SIZE
	.align		4
.L_21:
        /*006c*/ 	.byte	0x03, 0x19
        /*006e*/ 	.short	0x001c


	//----- nvinfo : EIATTR_PARAM_CBANK
	.align		4
        /*0070*/ 	.byte	0x04, 0x0a
        /*0072*/ 	.short	(.L_23 - .L_22)
	.align		4
.L_22:
        /*0074*/ 	.word	index@(.nv.constant0.triton_poi_fused_add_2)
        /*0078*/ 	.short	0x0210
        /*007a*/ 	.short	0x001c


	//----- nvinfo : EIATTR_SW_WAR
	.align		4
.L_23:
        /*007c*/ 	.byte	0x04, 0x36
        /*007e*/ 	.short	(.L_25 - .L_24)
.L_24:
        /*0080*/ 	.word	0x00000008
.L_25:


//--------------------- .nv.callgraph             --------------------------
	.section	.nv.callgraph,"",@"SHT_CUDA_CALLGRAPH"
	.align	4
	.sectionentsize	8
	.align		4
        /*0000*/ 	.word	0x00000000
	.align		4
        /*0004*/ 	.word	0xffffffff
	.align		4
        /*0008*/ 	.word	0x00000000
	.align		4
        /*000c*/ 	.word	0xfffffffe
	.align		4
        /*0010*/ 	.word	0x00000000
	.align		4
        /*0014*/ 	.word	0xfffffffd
	.align		4
        /*0018*/ 	.word	0x00000000
	.align		4
        /*001c*/ 	.word	0xfffffffc


//--------------------- .text.triton_poi_fused_add_2 --------------------------
	.section	.text.triton_poi_fused_add_2,"ax",@progbits
	.align	128
        .global         triton_poi_fused_add_2
        .type           triton_poi_fused_add_2,@function
        .size           triton_poi_fused_add_2,(.L_x_1 - triton_poi_fused_add_2)
        .other          triton_poi_fused_add_2,@"STO_CUDA_ENTRY STV_DEFAULT"
triton_poi_fused_add_2:
.text.triton_poi_fused_add_2:
[----:B------:R-:W0:Y:S02]  /*0000*/  LDC R1, c[0x0][0x28] ;  /* 0x00000a00ff017b82 */ /* 0x000e240000000800 */
[----:B------:R-:W1:Y:S01]  /*0010*/  S2R R0, SR_TID.X ;  /* 0x0000000000007919 */ /* 0x000e620000002100 */
[----:B------:R-:W2:Y:S01]  /*0020*/  LDC.64 R4, c[0x0][0x218] ;  /* 0x00008600ff047b82 */ /* 0x000ea20000000a00 */
[----:B------:R-:W-:Y:S01]  /*0030*/  IMAD.MOV.U32 R11, RZ, RZ, RZ ;  /* 0x000000ffff0b7224 */ /* 0x000fe200078e00ff */
[----:B------:R-:W-:Y:S01]  /*0040*/  ULDC.64 UR4, c[0x0][0x208] ;  /* 0x0000820000047ab9 */ /* 0x000fe20000000a00 */
[----:B------:R-:W3:Y:S05]  /*0050*/  S2R R9, SR_CTAID.X ;  /* 0x0000000000097919 */ /* 0x000eea0000002500 */
[----:B------:R-:W4:Y:S01]  /*0060*/  LDC.64 R2, c[0x0][0x210] ;  /* 0x00008400ff027b82 */ /* 0x000f220000000a00 */
[----:B-1----:R-:W-:-:S02]  /*0070*/  LOP3.LUT R0, R0, 0x7f, RZ, 0xc0, !PT ;  /* 0x0000007f00007812 */ /* 0x002fc400078ec0ff */
[----:B---3--:R-:W-:-:S03]  /*0080*/  SHF.R.S32.HI R6, RZ, 0x18, R9 ;  /* 0x00000018ff067819 */ /* 0x008fc60000011409 */
[----:B------:R-:W-:Y:S01]  /*0090*/  IMAD R9, R9, 0x80, R0 ;  /* 0x0000008009097824 */ /* 0x000fe200078e0200 */
[----:B------:R-:W-:-:S03]  /*00a0*/  SGXT R0, R6, 0x1 ;  /* 0x000000010600781a */ /* 0x000fc60000000200 */
[C---:B----4-:R-:W-:Y:S01]  /*00b0*/  IMAD.WIDE R2, R9.reuse, 0x4, R2 ;  /* 0x0000000409027825 */ /* 0x050fe200078e0202 */
[----:B------:R-:W-:Y:S02]  /*00c0*/  ISETP.GE.AND P0, PT, R9, 0x100, PT ;  /* 0x000001000900780c */ /* 0x000fe40003f06270 */
[----:B------:R-:W-:-:S04]  /*00d0*/  LEA.HI R0, R0, R9, RZ, 0x4 ;  /* 0x0000000900007211 */ /* 0x000fc800078f20ff */
[----:B------:R-:W-:-:S05]  /*00e0*/  LOP3.LUT R0, R0, 0xfffffff0, RZ, 0xc0, !PT ;  /* 0xfffffff000007812 */ /* 0x000fca00078ec0ff */
[----:B------:R-:W-:Y:S01]  /*00f0*/  IMAD.IADD R7, R9, 0x1, -R0 ;  /* 0x0000000109077824 */ /* 0x000fe200078e0a00 */
[----:B------:R-:W-:-:S03]  /*0100*/  HFMA2.MMA R0, -RZ, RZ, 0, 0 ;  /* 0x00000000ff007435 */ /* 0x000fc600000001ff */
[----:B--2---:R-:W-:Y:S02]  /*0110*/  IMAD.WIDE R4, R7, 0x4, R4 ;  /* 0x0000000407047825 */ /* 0x004fe400078e0204 */
[----:B------:R-:W1:Y:S03]  /*0120*/  LDC.64 R6, c[0x0][0x220] ;  /* 0x00008800ff067b82 */ /* 0x000e660000000a00 */
[----:B------:R-:W2:Y:S04]  /*0130*/  @!P0 LDG.E.EL R11, desc[UR4][R4.64] ;  /* 0x00000004040b8981 */ /* 0x000ea8000c2e1900 */
[----:B------:R-:W2:Y:S01]  /*0140*/  @!P0 LDG.E R0, desc[UR4][R2.64] ;  /* 0x0000000402008981 */ /* 0x000ea2000c1e1900 */
[----:B-1----:R-:W-:-:S04]  /*0150*/  IMAD.WIDE R6, R9, 0x4, R6 ;  /* 0x0000000409067825 */ /* 0x002fc800078e0206 */
[----:B--2---:R-:W-:Y:S01]  /*0160*/  FADD R11, R11, R0 ;  /* 0x000000000b0b7221 */ /* 0x004fe20000000000 */
[----:B------:R-:W-:Y:S06]  /*0170*/  @P0 EXIT ;  /* 0x000000000000094d */ /* 0x000fec0003800000 */
[----:B------:R-:W-:Y:S01]  /*0180*/  STG.E desc[UR4][R6.64], R11 ;  /* 0x0000000b06007986 */ /* 0x000fe2000c101904 */
[----:B------:R-:W-:Y:S05]  /*0190*/  EXIT ;  /* 0x000000000000794d */ /* 0x000fea0003800000 */
.L_x_0:
[----:B------:R-:W-:-:S00]  /*01a0*/  BRA `(.L_x_0) ;  /* 0xfffffffc00fc7947 */ /* 0x000fc0000383ffff */
[----:B------:R-:W-:-:S00]  /*01b0*/  NOP ;  /* 0x0000000000007918 */ /* 0x000fc00000000000 */
        /* <DEDUP_REMOVED lines=12> */
.L_x_1:


//--------------------- .nv.constant0.triton_poi_fused_add_2 --------------------------
	.section	.nv.constant0.triton_poi_fused_add_2,"a",@progbits
	.sectionflags	@""
	.align	4
.nv.constant0.triton_poi_fused_add_2:
	.zero		556
